	.headerflags	@"EF_CUDA_TEXMODE_UNIFIED EF_CUDA_64BIT_ADDRESS EF_CUDA_ACCELERATORS EF_CUDA_SM90 EF_CUDA_VIRTUAL_SM(EF_CUDA_SM90)"
	.elftype	@"ET_EXEC"


//--------------------- .nv.info                  --------------------------
	.section	.nv.info,"",@"SHT_CUDA_INFO"
	.align	4


	//----- nvinfo : EIATTR_REGCOUNT
	.align		4
        /*0000*/ 	.byte	0x04, 0x2f
        /*0002*/ 	.short	(.L_1 - .L_0)
	.align		4
.L_0:
        /*0004*/ 	.word	index@(triton_poi_fused_cat_11)
        /*0008*/ 	.word	0x00000018


	//----- nvinfo : EIATTR_MIN_STACK_SIZE
	.align		4
.L_1:
        /*000c*/ 	.byte	0x04, 0x12
        /*000e*/ 	.short	(.L_3 - .L_2)
	.align		4
.L_2:
        /*0010*/ 	.word	index@(triton_poi_fused_cat_11)
        /*0014*/ 	.word	0x00000000


	//----- nvinfo : EIATTR_FRAME_SIZE
	.align		4
.L_3:
        /*0018*/ 	.byte	0x04, 0x11
        /*001a*/ 	.short	(.L_5 - .L_4)
	.align		4
.L_4:
        /*001c*/ 	.word	index@(triton_poi_fused_cat_11)
        /*0020*/ 	.word	0x00000000


	//----- nvinfo : EIATTR_MIN_STACK_SIZE
	.align		4
.L_5:
        /*0024*/ 	.byte	0x04, 0x12
        /*0026*/ 	.short	(.L_7 - .L_6)
	.align		4
.L_6:
        /*0028*/ 	.word	index@(triton_poi_fused_cat_11)
        /*002c*/ 	.word	0x00000000
.L_7:


//--------------------- .nv.info.triton_poi_fused_cat_11 --------------------------
	.section	.nv.info.triton_poi_fused_cat_11,"",@"SHT_CUDA_INFO"
	.sectionflags	@""
	.align	4


	//----- nvinfo : EIATTR_CUDA_API_VERSION
	.align		4
        /*0000*/ 	.byte	0x04, 0x37
        /*0002*/ 	.short	(.L_9 - .L_8)
.L_8:
        /*0004*/ 	.word	0x0000007c


	//----- nvinfo : EIATTR_KPARAM_INFO
	.align		4
.L_9:
        /*0008*/ 	.byte	0x04, 0x17
        /*000a*/ 	.short	(.L_11 - .L_10)
.L_10:
        /*000c*/ 	.word	0x00000000
        /*0010*/ 	.short	0x0005
        /*0012*/ 	.short	0x0028
        /*0014*/ 	.byte	0x00, 0xf0, 0x11, 0x00


	//----- nvinfo : EIATTR_KPARAM_INFO
	.align		4
.L_11:
        /*0018*/ 	.byte	0x04, 0x17
        /*001a*/ 	.short	(.L_13 - .L_12)
.L_12:
        /*001c*/ 	.word	0x00000000
        /*0020*/ 	.short	0x0004
        /*0022*/ 	.short	0x0020
        /*0024*/ 	.byte	0x00, 0xf4, 0x21, 0x00


	//----- nvinfo : EIATTR_KPARAM_INFO
	.align		4
.L_13:
        /*0028*/ 	.byte	0x04, 0x17
        /*002a*/ 	.short	(.L_15 - .L_14)
.L_14:
        /*002c*/ 	.word	0x00000000
        /*0030*/ 	.short	0x0003
        /*0032*/ 	.short	0x0018
        /*0034*/ 	.byte	0x00, 0xf4, 0x21, 0x00


	//----- nvinfo : EIATTR_KPARAM_INFO
	.align		4
.L_15:
        /*0038*/ 	.byte	0x04, 0x17
        /*003a*/ 	.short	(.L_17 - .L_16)
.L_16:
        /*003c*/ 	.word	0x00000000
        /*0040*/ 	.short	0x0002
        /*0042*/ 	.short	0x0010
        /*0044*/ 	.byte	0x00, 0xf4, 0x21, 0x00


	//----- nvinfo : EIATTR_KPARAM_INFO
	.align		4
.L_17:
        /*0048*/ 	.byte	0x04, 0x17
        /*004a*/ 	.short	(.L_19 - .L_18)
.L_18:
        /*004c*/ 	.word	0x00000000
        /*0050*/ 	.short	0x0001
        /*0052*/ 	.short	0x0008
        /*0054*/ 	.byte	0x00, 0xf4, 0x21, 0x00


	//----- nvinfo : EIATTR_KPARAM_INFO
	.align		4
.L_19:
        /*0058*/ 	.byte	0x04, 0x17
        /*005a*/ 	.short	(.L_21 - .L_20)
.L_20:
        /*005c*/ 	.word	0x00000000
        /*0060*/ 	.short	0x0000
        /*0062*/ 	.short	0x0000
        /*0064*/ 	.byte	0x00, 0xf4, 0x21, 0x00


	//----- nvinfo : EIATTR_SPARSE_MMA_MASK
	.align		4
.L_21:
        /*0068*/ 	.byte	0x03, 0x50
        /*006a*/ 	.short	0x0000


	//----- nvinfo : EIATTR_MAXREG_COUNT
	.align		4
        /*006c*/ 	.byte	0x03, 0x1b
        /*006e*/ 	.short	0x00ff


	//----- nvinfo : EIATTR_EXIT_INSTR_OFFSETS
	.align		4
        /*0070*/ 	.byte	0x04, 0x1c
        /*0072*/ 	.short	(.L_23 - .L_22)


	//   ....[0]....
.L_22:
        /*0074*/ 	.word	0x000003c0


	//   ....[1]....
        /*0078*/ 	.word	0x000003e0


	//----- nvinfo : EIATTR_REQNTID
	.align		4
.L_23:
        /*007c*/ 	.byte	0x04, 0x10
        /*007e*/ 	.short	(.L_25 - .L_24)
.L_24:
        /*0080*/ 	.word	0x00000080
        /*0084*/ 	.word	0x00000001
        /*0088*/ 	.word	0x00000001


	//----- nvinfo : EIATTR_CBANK_PARAM_SIZE
	.align		4
.L_25:
        /*008c*/ 	.byte	0x03, 0x19
        /*008e*/ 	.short	0x002c


	//----- nvinfo : EIATTR_PARAM_CBANK
	.align		4
        /*0090*/ 	.byte	0x04, 0x0a
        /*0092*/ 	.short	(.L_27 - .L_26)
	.align		4
.L_26:
        /*0094*/ 	.word	index@(.nv.constant0.triton_poi_fused_cat_11)
        /*0098*/ 	.short	0x0210
        /*009a*/ 	.short	0x002c


	//----- nvinfo : EIATTR_SW_WAR
	.align		4
.L_27:
        /*009c*/ 	.byte	0x04, 0x36
        /*009e*/ 	.short	(.L_29 - .L_28)
.L_28:
        /*00a0*/ 	.word	0x00000008
.L_29:


//--------------------- .nv.callgraph             --------------------------
	.section	.nv.callgraph,"",@"SHT_CUDA_CALLGRAPH"
	.align	4
	.sectionentsize	8
	.align		4
        /*0000*/ 	.word	0x00000000
	.align		4
        /*0004*/ 	.word	0xffffffff
	.align		4
        /*0008*/ 	.word	0x00000000
	.align		4
        /*000c*/ 	.word	0xfffffffe
	.align		4
        /*0010*/ 	.word	0x00000000
	.align		4
        /*0014*/ 	.word	0xfffffffd
	.align		4
        /*0018*/ 	.word	0x00000000
	.align		4
        /*001c*/ 	.word	0xfffffffc


//--------------------- .text.triton_poi_fused_cat_11 --------------------------
	.section	.text.triton_poi_fused_cat_11,"ax",@progbits
	.align	128
        .global         triton_poi_fused_cat_11
        .type           triton_poi_fused_cat_11,@function
        .size           triton_poi_fused_cat_11,(.L_x_1 - triton_poi_fused_cat_11)
        .other          triton_poi_fused_cat_11,@"STO_CUDA_ENTRY STV_DEFAULT"
triton_poi_fused_cat_11:
.text.triton_poi_fused_cat_11:
[----:B------:R-:W0:Y:S02]  /*0000*/  LDC R1, c[0x0][0x28] ;  /* 0x00000a00ff017b82 */ /* 0x000e240000000800 */
[----:B------:R-:W1:Y:S01]  /*0010*/  S2R R0, SR_TID.X ;  /* 0x0000000000007919 */ /* 0x000e620000002100 */
[----:B------:R-:W2:Y:S01]  /*0020*/  LDC.64 R10, c[0x0][0x210] ;  /* 0x00008400ff0a7b82 */ /* 0x000ea20000000a00 */
[----:B------:R-:W-:Y:S01]  /*0030*/  ULDC.64 UR6, c[0x0][0x220] ;  /* 0x0000880000067ab9 */ /* 0x000fe20000000a00 */
[----:B------:R-:W-:Y:S01]  /*0040*/  ULDC.64 UR4, c[0x0][0x208] ;  /* 0x0000820000047ab9 */ /* 0x000fe20000000a00 */
[----:B------:R-:W3:Y:S05]  /*0050*/  S2R R3, SR_CTAID.X ;  /* 0x0000000000037919 */ /* 0x000eea0000002500 */
[----:B------:R-:W4:Y:S08]  /*0060*/  LDC.64 R6, c[0x0][0x218] ;  /* 0x00008600ff067b82 */ /* 0x000f300000000a00 */
[----:B------:R-:W5:Y:S01]  /*0070*/  LDC.64 R8, c[0x0][0x228] ;  /* 0x00008a00ff087b82 */ /* 0x000f620000000a00 */
[----:B-1----:R-:W-:-:S05]  /*0080*/  IMAD.SHL.U32 R0, R0, 0x2, RZ ;  /* 0x0000000200007824 */ /* 0x002fca00078e00ff */
[----:B------:R-:W-:-:S05]  /*0090*/  LOP3.LUT R0, R0, 0xfe, RZ, 0xc0, !PT ;  /* 0x000000fe00007812 */ /* 0x000fca00078ec0ff */
[----:B---3--:R-:W-:-:S05]  /*00a0*/  IMAD R0, R3, 0x100, R0 ;  /* 0x0000010003007824 */ /* 0x008fca00078e0200 */
[----:B------:R-:W-:Y:S02]  /*00b0*/  SHF.R.S32.HI R3, RZ, 0x1f, R0 ;  /* 0x0000001fff037819 */ /* 0x000fe40000011400 */
[----:B------:R-:W-:Y:S02]  /*00c0*/  ISETP.GE.AND P0, PT, R0, 0xc400, PT ;  /* 0x0000c4000000780c */ /* 0x000fe40003f06270 */
[----:B------:R-:W-:-:S04]  /*00d0*/  LEA.HI R3, R3, R0, RZ, 0x8 ;  /* 0x0000000003037211 */ /* 0x000fc800078f40ff */
[----:B------:R-:W-:Y:S02]  /*00e0*/  LOP3.LUT R5, R3, 0xffffff00, RZ, 0xc0, !PT ;  /* 0xffffff0003057812 */ /* 0x000fe400078ec0ff */
[----:B------:R-:W-:-:S03]  /*00f0*/  SHF.R.S32.HI R3, RZ, 0x8, R3 ;  /* 0x00000008ff037819 */ /* 0x000fc60000011403 */
[C---:B------:R-:W-:Y:S02]  /*0100*/  IMAD.IADD R15, R0.reuse, 0x1, -R5 ;  /* 0x00000001000f7824 */ /* 0x040fe400078e0a05 */
[----:B------:R-:W-:Y:S02]  /*0110*/  IMAD.SHL.U32 R4, R3, 0x80, RZ ;  /* 0x0000008003047824 */ /* 0x000fe400078e00ff */
[C---:B----4-:R-:W-:Y:S01]  /*0120*/  IMAD.WIDE R12, R15.reuse, 0x4, R6 ;  /* 0x000000040f0c7825 */ /* 0x050fe200078e0206 */
[C---:B------:R-:W-:Y:S02]  /*0130*/  ISETP.GE.AND P1, PT, R15.reuse, 0x80, PT ;  /* 0x000000800f00780c */ /* 0x040fe40003f26270 */
[----:B------:R-:W-:Y:S02]  /*0140*/  CS2R R18, SRZ ;  /* 0x0000000000127805 */ /* 0x000fe4000001ff00 */
[--C-:B------:R-:W-:Y:S01]  /*0150*/  SHF.R.S32.HI R14, RZ, 0x1f, R4.reuse ;  /* 0x0000001fff0e7819 */ /* 0x100fe20000011404 */
[----:B------:R-:W-:Y:S01]  /*0160*/  IMAD.IADD R3, R15, 0x1, R4 ;  /* 0x000000010f037824 */ /* 0x000fe200078e0204 */
[----:B------:R-:W-:Y:S01]  /*0170*/  ISETP.LT.AND P3, PT, R0, 0xc400, !P1 ;  /* 0x0000c4000000780c */ /* 0x000fe20004f61270 */
[----:B------:R-:W1:Y:S01]  /*0180*/  LDC.64 R6, c[0x0][0x230] ;  /* 0x00008c00ff067b82 */ /* 0x000e620000000a00 */
[----:B------:R-:W-:Y:S01]  /*0190*/  IADD3 R17, P2, R15, R4, RZ ;  /* 0x000000040f117210 */ /* 0x000fe20007f5e0ff */
[----:B--2---:R-:W-:Y:S01]  /*01a0*/  IMAD.WIDE R10, R3, 0x4, R10 ;  /* 0x00000004030a7825 */ /* 0x004fe200078e020a */
[----:B------:R-:W-:-:S02]  /*01b0*/  CS2R R2, SRZ ;  /* 0x0000000000027805 */ /* 0x000fc4000001ff00 */
[----:B------:R-:W-:Y:S02]  /*01c0*/  CS2R R4, SRZ ;  /* 0x0000000000047805 */ /* 0x000fe4000001ff00 */
[C---:B------:R-:W-:Y:S02]  /*01d0*/  ISETP.GT.AND P4, PT, R15.reuse, 0x7f, !P0 ;  /* 0x0000007f0f00780c */ /* 0x040fe40004784270 */
[----:B------:R-:W-:Y:S02]  /*01e0*/  LEA.HI.X.SX32 R14, R15, R14, 0x1, P2 ;  /* 0x0000000e0f0e7211 */ /* 0x000fe400010f0eff */
[C---:B------:R-:W-:Y:S01]  /*01f0*/  LEA R16, P2, R17.reuse, UR6, 0x2 ;  /* 0x0000000611107c11 */ /* 0x040fe2000f8410ff */
[----:B------:R-:W2:Y:S03]  /*0200*/  @P3 LDG.E.EL.64 R2, desc[UR4][R12.64] ;  /* 0x000000040c023981 */ /* 0x000ea6000c2e1b00 */
[----:B------:R-:W-:Y:S01]  /*0210*/  LEA.HI.X R17, R17, UR7, R14, 0x2, P2 ;  /* 0x0000000711117c11 */ /* 0x000fe200090f140e */
[----:B-----5:R-:W-:Y:S01]  /*0220*/  IMAD.WIDE R14, R15, 0x4, R8 ;  /* 0x000000040f0e7825 */ /* 0x020fe200078e0208 */
[----:B------:R-:W-:Y:S01]  /*0230*/  CS2R R8, SRZ ;  /* 0x0000000000087805 */ /* 0x000fe2000001ff00 */
[----:B------:R-:W3:Y:S04]  /*0240*/  @P3 LDG.E.EL.64 R4, desc[UR4][R10.64] ;  /* 0x000000040a043981 */ /* 0x000ee8000c2e1b00 */
[----:B------:R-:W4:Y:S04]  /*0250*/  @P4 LDG.E.EL.64 R18, desc[UR4][R16.64+-0x200] ;  /* 0xfffe000410124981 */ /* 0x000f28000c2e1b00 */
[----:B------:R-:W5:Y:S01]  /*0260*/  @P4 LDG.E.EL.64 R8, desc[UR4][R14.64+-0x200] ;  /* 0xfffe00040e084981 */ /* 0x000f62000c2e1b00 */
[----:B-1----:R-:W-:Y:S01]  /*0270*/  IMAD.WIDE R6, R0, 0x4, R6 ;  /* 0x0000000400067825 */ /* 0x002fe200078e0206 */
[----:B--2---:R-:W-:-:S02]  /*0280*/  SEL R21, R2, RZ, P3 ;  /* 0x000000ff02157207 */ /* 0x004fc40001800000 */
[----:B---3--:R-:W-:Y:S02]  /*0290*/  SEL R4, R4, RZ, P3 ;  /* 0x000000ff04047207 */ /* 0x008fe40001800000 */
[----:B------:R-:W-:Y:S02]  /*02a0*/  SEL R5, R5, RZ, P3 ;  /* 0x000000ff05057207 */ /* 0x000fe40001800000 */
[C---:B------:R-:W-:Y:S01]  /*02b0*/  FSETP.GEU.AND P2, PT, R4.reuse, -R21, PT ;  /* 0x800000150400720b */ /* 0x040fe20003f4e000 */
[----:B------:R-:W-:Y:S01]  /*02c0*/  FADD R2, R4, R21 ;  /* 0x0000001504027221 */ /* 0x000fe20000000000 */
[----:B------:R-:W-:Y:S02]  /*02d0*/  SEL R4, R3, RZ, P3 ;  /* 0x000000ff03047207 */ /* 0x000fe40001800000 */
[----:B----4-:R-:W-:Y:S02]  /*02e0*/  SEL R11, R18, RZ, P4 ;  /* 0x000000ff120b7207 */ /* 0x010fe40002000000 */
[----:B------:R-:W-:-:S02]  /*02f0*/  SEL R10, R19, RZ, P4 ;  /* 0x000000ff130a7207 */ /* 0x000fc40002000000 */
[----:B-----5:R-:W-:Y:S02]  /*0300*/  SEL R9, R9, RZ, P4 ;  /* 0x000000ff09097207 */ /* 0x020fe40002000000 */
[----:B------:R-:W-:Y:S01]  /*0310*/  SEL R8, R8, RZ, P4 ;  /* 0x000000ff08087207 */ /* 0x000fe20002000000 */
[----:B------:R-:W-:Y:S01]  /*0320*/  FADD R3, R5, R4 ;  /* 0x0000000405037221 */ /* 0x000fe20000000000 */
[C---:B------:R-:W-:Y:S01]  /*0330*/  FSETP.GEU.AND P3, PT, R10.reuse, -R9, PT ;  /* 0x800000090a00720b */ /* 0x040fe20003f6e000 */
[----:B------:R-:W-:Y:S01]  /*0340*/  FADD R9, R10, R9 ;  /* 0x000000090a097221 */ /* 0x000fe20000000000 */
[C---:B------:R-:W-:Y:S01]  /*0350*/  FSETP.GEU.AND P4, PT, R11.reuse, -R8, PT ;  /* 0x800000080b00720b */ /* 0x040fe20003f8e000 */
[----:B------:R-:W-:Y:S01]  /*0360*/  FADD R8, R11, R8 ;  /* 0x000000080b087221 */ /* 0x000fe20000000000 */
[----:B------:R-:W-:Y:S02]  /*0370*/  FSETP.GEU.AND P5, PT, R5, -R4, PT ;  /* 0x800000040500720b */ /* 0x000fe40003fae000 */
[----:B------:R-:W-:-:S02]  /*0380*/  FSEL R2, R2, RZ, P2 ;  /* 0x000000ff02027208 */ /* 0x000fc40001000000 */
[----:B------:R-:W-:Y:S02]  /*0390*/  FSEL R3, R3, RZ, P5 ;  /* 0x000000ff03037208 */ /* 0x000fe40002800000 */
[----:B------:R-:W-:Y:S02]  /*03a0*/  @P1 FSEL R2, R8, RZ, P4 ;  /* 0x000000ff08021208 */ /* 0x000fe40002000000 */
[----:B------:R-:W-:Y:S01]  /*03b0*/  @P1 FSEL R3, R9, RZ, P3 ;  /* 0x000000ff09031208 */ /* 0x000fe20001800000 */
[----:B------:R-:W-:Y:S06]  /*03c0*/  @P0 EXIT ;  /* 0x000000000000094d */ /* 0x000fec0003800000 */
[----:B------:R-:W-:Y:S01]  /*03d0*/  STG.E.64 desc[UR4][R6.64], R2 ;  /* 0x0000000206007986 */ /* 0x000fe2000c101b04 */
[----:B------:R-:W-:Y:S05]  /*03e0*/  EXIT ;  /* 0x000000000000794d */ /* 0x000fea0003800000 */
.L_x_0:
[----:B------:R-:W-:-:S00]  /*03f0*/  BRA `(.L_x_0) ;  /* 0xfffffffc00fc7947 */ /* 0x000fc0000383ffff */
[----:B------:R-:W-:-:S00]  /*0400*/  NOP ;  /* 0x0000000000007918 */ /* 0x000fc00000000000 */
[----:B------:R-:W-:-:S00]  /*0410*/  NOP ;  /* 0x0000000000007918 */ /* 0x000fc00000000000 */
[----:B------:R-:W-:-:S00]  /*0420*/  NOP ;  /* 0x0000000000007918 */ /* 0x000fc00000000000 */
[----:B------:R-:W-:-:S00]  /*0430*/  NOP ;  /* 0x0000000000007918 */ /* 0x000fc00000000000 */
[----:B------:R-:W-:-:S00]  /*0440*/  NOP ;  /* 0x0000000000007918 */ /* 0x000fc00000000000 */
[----:B------:R-:W-:-:S00]  /*0450*/  NOP ;  /* 0x0000000000007918 */ /* 0x000fc00000000000 */
[----:B------:R-:W-:-:S00]  /*0460*/  NOP ;  /* 0x0000000000007918 */ /* 0x000fc00000000000 */
[----:B------:R-:W-:-:S00]  /*0470*/  NOP ;  /* 0x0000000000007918 */ /* 0x000fc00000000000 */
.L_x_1:


//--------------------- .nv.constant0.triton_poi_fused_cat_11 --------------------------
	.section	.nv.constant0.triton_poi_fused_cat_11,"a",@progbits
	.sectionflags	@""
	.align	4
.nv.constant0.triton_poi_fused_cat_11:
	.zero		572
